	.headerflags	@"EF_CUDA_TEXMODE_UNIFIED EF_CUDA_64BIT_ADDRESS EF_CUDA_ACCELERATORS EF_CUDA_SM90 EF_CUDA_VIRTUAL_SM(EF_CUDA_SM90)"
	.elftype	@"ET_EXEC"


//--------------------- .nv.info                  --------------------------
	.section	.nv.info,"",@"SHT_CUDA_INFO"
	.align	4


	//----- nvinfo : EIATTR_REGCOUNT
	.align		4
        /*0000*/ 	.byte	0x04, 0x2f
        /*0002*/ 	.short	(.L_3 - .L_2)
	.align		4
.L_2:
        /*0004*/ 	.word	index@(triton_poi_fused__native_batch_norm_legit_no_training_relu_19)
        /*0008*/ 	.word	0x00000016


	//----- nvinfo : EIATTR_MIN_STACK_SIZE
	.align		4
.L_3:
        /*000c*/ 	.byte	0x04, 0x12
        /*000e*/ 	.short	(.L_5 - .L_4)
	.align		4
.L_4:
        /*0010*/ 	.word	index@(triton_poi_fused__native_batch_norm_legit_no_training_relu_19)
        /*0014*/ 	.word	0x00000000


	//----- nvinfo : EIATTR_FRAME_SIZE
	.align		4
.L_5:
        /*0018*/ 	.byte	0x04, 0x11
        /*001a*/ 	.short	(.L_7 - .L_6)
	.align		4
.L_6:
        /*001c*/ 	.word	index@(triton_poi_fused__native_batch_norm_legit_no_training_relu_19)
        /*0020*/ 	.word	0x00000000


	//----- nvinfo : EIATTR_MIN_STACK_SIZE
	.align		4
.L_7:
        /*0024*/ 	.byte	0x04, 0x12
        /*0026*/ 	.short	(.L_9 - .L_8)
	.align		4
.L_8:
        /*0028*/ 	.word	index@(triton_poi_fused__native_batch_norm_legit_no_training_relu_19)
        /*002c*/ 	.word	0x00000000
.L_9:


//--------------------- .nv.info.triton_poi_fused__native_batch_norm_legit_no_training_relu_19 --------------------------
	.section	.nv.info.triton_poi_fused__native_batch_norm_legit_no_training_relu_19,"",@"SHT_CUDA_INFO"
	.sectionflags	@""
	.align	4


	//----- nvinfo : EIATTR_CUDA_API_VERSION
	.align		4
        /*0000*/ 	.byte	0x04, 0x37
        /*0002*/ 	.short	(.L_11 - .L_10)
.L_10:
        /*0004*/ 	.word	0x0000007c


	//----- nvinfo : EIATTR_KPARAM_INFO
	.align		4
.L_11:
        /*0008*/ 	.byte	0x04, 0x17
        /*000a*/ 	.short	(.L_13 - .L_12)
.L_12:
        /*000c*/ 	.word	0x00000000
        /*0010*/ 	.short	0x0006
        /*0012*/ 	.short	0x0030
        /*0014*/ 	.byte	0x00, 0xf0, 0x11, 0x00


	//----- nvinfo : EIATTR_KPARAM_INFO
	.align		4
.L_13:
        /*0018*/ 	.byte	0x04, 0x17
        /*001a*/ 	.short	(.L_15 - .L_14)
.L_14:
        /*001c*/ 	.word	0x00000000
        /*0020*/ 	.short	0x0005
        /*0022*/ 	.short	0x0028
        /*0024*/ 	.byte	0x00, 0xf4, 0x21, 0x00


	//----- nvinfo : EIATTR_KPARAM_INFO
	.align		4
.L_15:
        /*0028*/ 	.byte	0x04, 0x17
        /*002a*/ 	.short	(.L_17 - .L_16)
.L_16:
        /*002c*/ 	.word	0x00000000
        /*0030*/ 	.short	0x0004
        /*0032*/ 	.short	0x0020
        /*0034*/ 	.byte	0x00, 0xf4, 0x21, 0x00


	//----- nvinfo : EIATTR_KPARAM_INFO
	.align		4
.L_17:
        /*0038*/ 	.byte	0x04, 0x17
        /*003a*/ 	.short	(.L_19 - .L_18)
.L_18:
        /*003c*/ 	.word	0x00000000
        /*0040*/ 	.short	0x0003
        /*0042*/ 	.short	0x0018
        /*0044*/ 	.byte	0x00, 0xf4, 0x21, 0x00


	//----- nvinfo : EIATTR_KPARAM_INFO
	.align		4
.L_19:
        /*0048*/ 	.byte	0x04, 0x17
        /*004a*/ 	.short	(.L_21 - .L_20)
.L_20:
        /*004c*/ 	.word	0x00000000
        /*0050*/ 	.short	0x0002
        /*0052*/ 	.short	0x0010
        /*0054*/ 	.byte	0x00, 0xf4, 0x21, 0x00


	//----- nvinfo : EIATTR_KPARAM_INFO
	.align		4
.L_21:
        /*0058*/ 	.byte	0x04, 0x17
        /*005a*/ 	.short	(.L_23 - .L_22)
.L_22:
        /*005c*/ 	.word	0x00000000
        /*0060*/ 	.short	0x0001
        /*0062*/ 	.short	0x0008
        /*0064*/ 	.byte	0x00, 0xf4, 0x21, 0x00


	//----- nvinfo : EIATTR_KPARAM_INFO
	.align		4
.L_23:
        /*0068*/ 	.byte	0x04, 0x17
        /*006a*/ 	.short	(.L_25 - .L_24)
.L_24:
        /*006c*/ 	.word	0x00000000
        /*0070*/ 	.short	0x0000
        /*0072*/ 	.short	0x0000
        /*0074*/ 	.byte	0x00, 0xf4, 0x21, 0x00


	//----- nvinfo : EIATTR_SPARSE_MMA_MASK
	.align		4
.L_25:
        /*0078*/ 	.byte	0x03, 0x50
        /*007a*/ 	.short	0x0000


	//----- nvinfo : EIATTR_MAXREG_COUNT
	.align		4
        /*007c*/ 	.byte	0x03, 0x1b
        /*007e*/ 	.short	0x00ff


	//----- nvinfo : EIATTR_EXIT_INSTR_OFFSETS
	.align		4
        /*0080*/ 	.byte	0x04, 0x1c
        /*0082*/ 	.short	(.L_27 - .L_26)


	//   ....[0]....
.L_26:
        /*0084*/ 	.word	0x00000420


	//   ....[1]....
        /*0088*/ 	.word	0x00000440


	//----- nvinfo : EIATTR_REQNTID
	.align		4
.L_27:
        /*008c*/ 	.byte	0x04, 0x10
        /*008e*/ 	.short	(.L_29 - .L_28)
.L_28:
        /*0090*/ 	.word	0x00000100
        /*0094*/ 	.word	0x00000001
        /*0098*/ 	.word	0x00000001


	//----- nvinfo : EIATTR_CBANK_PARAM_SIZE
	.align		4
.L_29:
        /*009c*/ 	.byte	0x03, 0x19
        /*009e*/ 	.short	0x0034


	//----- nvinfo : EIATTR_PARAM_CBANK
	.align		4
        /*00a0*/ 	.byte	0x04, 0x0a
        /*00a2*/ 	.short	(.L_31 - .L_30)
	.align		4
.L_30:
        /*00a4*/ 	.word	index@(.nv.constant0.triton_poi_fused__native_batch_norm_legit_no_training_relu_19)
        /*00a8*/ 	.short	0x0210
        /*00aa*/ 	.short	0x0034


	//----- nvinfo : EIATTR_SW_WAR
	.align		4
.L_31:
        /*00ac*/ 	.byte	0x04, 0x36
        /*00ae*/ 	.short	(.L_33 - .L_32)
.L_32:
        /*00b0*/ 	.word	0x00000008
.L_33:


//--------------------- .nv.callgraph             --------------------------
	.section	.nv.callgraph,"",@"SHT_CUDA_CALLGRAPH"
	.align	4
	.sectionentsize	8
	.align		4
        /*0000*/ 	.word	0x00000000
	.align		4
        /*0004*/ 	.word	0xffffffff
	.align		4
        /*0008*/ 	.word	0x00000000
	.align		4
        /*000c*/ 	.word	0xfffffffe
	.align		4
        /*0010*/ 	.word	0x00000000
	.align		4
        /*0014*/ 	.word	0xfffffffd
	.align		4
        /*0018*/ 	.word	0x00000000
	.align		4
        /*001c*/ 	.word	0xfffffffc


//--------------------- .nv.constant4             --------------------------
	.section	.nv.constant4,"a",@progbits
	.align	8
	.align		8
.nv.constant4:
        /*0000*/ 	.dword	_$_str
	.align		8
        /*0008*/ 	.dword	_$_str_$_2


//--------------------- .text.triton_poi_fused__native_batch_norm_legit_no_training_relu_19 --------------------------
	.section	.text.triton_poi_fused__native_batch_norm_legit_no_training_relu_19,"ax",@progbits
	.align	128
        .global         triton_poi_fused__native_batch_norm_legit_no_training_relu_19
        .type           triton_poi_fused__native_batch_norm_legit_no_training_relu_19,@function
        .size           triton_poi_fused__native_batch_norm_legit_no_training_relu_19,(.L_x_1 - triton_poi_fused__native_batch_norm_legit_no_training_relu_19)
        .other          triton_poi_fused__native_batch_norm_legit_no_training_relu_19,@"STO_CUDA_ENTRY STV_DEFAULT"
triton_poi_fused__native_batch_norm_legit_no_training_relu_19:
.text.triton_poi_fused__native_batch_norm_legit_no_training_relu_19:
[----:B------:R-:W0:Y:S01]  /*0000*/  LDC R1, c[0x0][0x28] ;  /* 0x00000a00ff017b82 */ /* 0x000e220000000800 */
[----:B------:R-:W1:Y:S07]  /*0010*/  S2R R0, SR_TID.X ;  /* 0x0000000000007919 */ /* 0x000e6e0000002100 */
[----:B------:R-:W2:Y:S01]  /*0020*/  LDC.64 R8, c[0x0][0x220] ;  /* 0x00008800ff087b82 */ /* 0x000ea20000000a00 */
[----:B------:R-:W-:Y:S01]  /*0030*/  ULDC.64 UR4, c[0x0][0x208] ;  /* 0x0000820000047ab9 */ /* 0x000fe20000000a00 */
[----:B------:R-:W3:Y:S06]  /*0040*/  S2R R5, SR_CTAID.X ;  /* 0x0000000000057919 */ /* 0x000eec0000002500 */
[----:B------:R-:W4:Y:S08]  /*0050*/  LDC.64 R12, c[0x0][0x210] ;  /* 0x00008400ff0c7b82 */ /* 0x000f300000000a00 */
[----:B------:R-:W5:Y:S08]  /*0060*/  LDC.64 R14, c[0x0][0x218] ;  /* 0x00008600ff0e7b82 */ /* 0x000f700000000a00 */
[----:B------:R-:W5:Y:S01]  /*0070*/  LDC.64 R16, c[0x0][0x228] ;  /* 0x00008a00ff107b82 */ /* 0x000f620000000a00 */
[----:B-1----:R-:W-:-:S07]  /*0080*/  SHF.L.U32 R0, R0, 0x1, RZ ;  /* 0x0000000100007819 */ /* 0x002fce00000006ff */
[----:B------:R-:W1:Y:S01]  /*0090*/  LDC.64 R18, c[0x0][0x230] ;  /* 0x00008c00ff127b82 */ /* 0x000e620000000a00 */
[----:B---3--:R-:W-:Y:S02]  /*00a0*/  SHF.R.S32.HI R3, RZ, 0x16, R5 ;  /* 0x00000016ff037819 */ /* 0x008fe40000011405 */
[----:B------:R-:W-:Y:S02]  /*00b0*/  LOP3.LUT R0, R0, 0x1fe, RZ, 0xc0, !PT ;  /* 0x000001fe00007812 */ /* 0x000fe400078ec0ff */
[----:B------:R-:W-:Y:S02]  /*00c0*/  SGXT R3, R3, 0x1 ;  /* 0x000000010303781a */ /* 0x000fe40000000200 */
[----:B------:R-:W-:-:S04]  /*00d0*/  LEA R0, R5, R0, 0x9 ;  /* 0x0000000005007211 */ /* 0x000fc800078e48ff */
[----:B------:R-:W-:Y:S02]  /*00e0*/  LEA.HI R3, R3, R0, RZ, 0x5 ;  /* 0x0000000003037211 */ /* 0x000fe400078f28ff */
[----:B------:R-:W-:Y:S02]  /*00f0*/  ISETP.GE.AND P0, PT, R0, 0x74480, PT ;  /* 0x000744800000780c */ /* 0x000fe40003f06270 */
[----:B------:R-:W-:-:S04]  /*0100*/  LOP3.LUT R3, R3, 0xffffffe0, RZ, 0xc0, !PT ;  /* 0xffffffe003037812 */ /* 0x000fc800078ec0ff */
[----:B------:R-:W-:Y:S02]  /*0110*/  IADD3 R11, R0, -R3, RZ ;  /* 0x80000003000b7210 */ /* 0x000fe40007ffe0ff */
[----:B------:R-:W-:-:S03]  /*0120*/  CS2R R2, SRZ ;  /* 0x0000000000027805 */ /* 0x000fc6000001ff00 */
[----:B--2---:R-:W-:-:S05]  /*0130*/  IMAD.WIDE R8, R11, 0x4, R8 ;  /* 0x000000040b087825 */ /* 0x004fca00078e0208 */
[----:B------:R2:W3:Y:S01]  /*0140*/  @!P0 LDG.E.EL.64 R2, desc[UR4][R8.64] ;  /* 0x0000000408028981 */ /* 0x0004e2000c2e1b00 */
[----:B------:R-:W-:Y:S02]  /*0150*/  CS2R R4, SRZ ;  /* 0x0000000000047805 */ /* 0x000fe4000001ff00 */
[----:B------:R-:W-:Y:S01]  /*0160*/  CS2R R6, SRZ ;  /* 0x0000000000067805 */ /* 0x000fe2000001ff00 */
[----:B----4-:R-:W-:-:S04]  /*0170*/  IMAD.WIDE R12, R0, 0x4, R12 ;  /* 0x00000004000c7825 */ /* 0x010fc800078e020c */
[C---:B-----5:R-:W-:Y:S01]  /*0180*/  IMAD.WIDE R14, R11.reuse, 0x4, R14 ;  /* 0x000000040b0e7825 */ /* 0x060fe200078e020e */
[----:B------:R-:W4:Y:S01]  /*0190*/  @!P0 LDG.E.64 R4, desc[UR4][R12.64] ;  /* 0x000000040c048981 */ /* 0x000f22000c1e1b00 */
[----:B--2---:R-:W-:Y:S02]  /*01a0*/  CS2R R8, SRZ ;  /* 0x0000000000087805 */ /* 0x004fe4000001ff00 */
[C---:B0-----:R-:W-:Y:S01]  /*01b0*/  IMAD.WIDE R16, R11.reuse, 0x4, R16 ;  /* 0x000000040b107825 */ /* 0x041fe200078e0210 */
[----:B------:R0:W4:Y:S03]  /*01c0*/  @!P0 LDG.E.EL.64 R6, desc[UR4][R14.64] ;  /* 0x000000040e068981 */ /* 0x000126000c2e1b00 */
[----:B-1----:R-:W-:Y:S01]  /*01d0*/  IMAD.WIDE R18, R11, 0x4, R18 ;  /* 0x000000040b127825 */ /* 0x002fe200078e0212 */
[----:B------:R-:W-:-:S04]  /*01e0*/  CS2R R10, SRZ ;  /* 0x00000000000a7805 */ /* 0x000fc8000001ff00 */
[----:B------:R-:W2:Y:S04]  /*01f0*/  @!P0 LDG.E.EL.64 R8, desc[UR4][R18.64] ;  /* 0x0000000412088981 */ /* 0x000ea8000c2e1b00 */
[----:B------:R-:W2:Y:S01]  /*0200*/  @!P0 LDG.E.EL.64 R10, desc[UR4][R16.64] ;  /* 0x00000004100a8981 */ /* 0x000ea2000c2e1b00 */
[----:B0-----:R-:W-:Y:S01]  /*0210*/  HFMA2.MMA R14, -RZ, RZ, 1.625, 0 ;  /* 0x3e800000ff0e7435 */ /* 0x001fe200000001ff */
[----:B---3--:R-:W-:Y:S01]  /*0220*/  FADD R2, R2, 0.0010000000474974513054 ;  /* 0x3a83126f02027421 */ /* 0x008fe20000000000 */
[----:B------:R-:W-:-:S03]  /*0230*/  FADD R3, R3, 0.0010000000474974513054 ;  /* 0x3a83126f03037421 */ /* 0x000fc60000000000 */
[----:B------:R-:W0:Y:S08]  /*0240*/  MUFU.SQRT R12, R2 ;  /* 0x00000002000c7308 */ /* 0x000e300000002000 */
[----:B------:R1:W3:Y:S01]  /*0250*/  MUFU.SQRT R13, R3 ;  /* 0x00000003000d7308 */ /* 0x0002e20000002000 */
[C---:B0-----:R-:W-:Y:S02]  /*0260*/  FSETP.GT.AND P1, PT, R12.reuse, 8.50705917302346158658e+37, PT ;  /* 0x7e8000000c00780b */ /* 0x041fe40003f24000 */
[----:B------:R-:W-:Y:S01]  /*0270*/  FSETP.GEU.AND P3, PT, R12, 1.175494350822287508e-38, PT ;  /* 0x008000000c00780b */ /* 0x000fe20003f6e000 */
[----:B-1----:R-:W0:Y:S01]  /*0280*/  LDC.64 R2, c[0x0][0x238] ;  /* 0x00008e00ff027b82 */ /* 0x002e220000000a00 */
[----:B---3--:R-:W-:-:S02]  /*0290*/  FSETP.GT.AND P2, PT, R13, 8.50705917302346158658e+37, PT ;  /* 0x7e8000000d00780b */ /* 0x008fc40003f44000 */
[----:B------:R-:W-:-:S07]  /*02a0*/  FSETP.GEU.AND P4, PT, R13, 1.175494350822287508e-38, PT ;  /* 0x008000000d00780b */ /* 0x000fce0003f8e000 */
[----:B------:R-:W-:-:S04]  /*02b0*/  @P1 FMUL R12, R12, 0.25 ;  /* 0x3e8000000c0c1820 */ /* 0x000fc80000400000 */
[----:B------:R-:W-:Y:S01]  /*02c0*/  @!P3 FMUL R12, R12, 16777216 ;  /* 0x4b8000000c0cb820 */ /* 0x000fe20000400000 */
[----:B------:R-:W-:-:S04]  /*02d0*/  @P2 FMUL R13, R13, 0.25 ;  /* 0x3e8000000d0d2820 */ /* 0x000fc80000400000 */
[----:B------:R-:W-:Y:S01]  /*02e0*/  @!P4 FMUL R13, R13, 16777216 ;  /* 0x4b8000000d0dc820 */ /* 0x000fe20000400000 */
[----:B------:R-:W1:Y:S01]  /*02f0*/  MUFU.RCP R12, R12 ;  /* 0x0000000c000c7308 */ /* 0x000e620000001000 */
[----:B------:R-:W-:-:S07]  /*0300*/  FSEL R15, R14, 1, P1 ;  /* 0x3f8000000e0f7808 */ /* 0x000fce0000800000 */
[----:B------:R-:W3:Y:S01]  /*0310*/  MUFU.RCP R13, R13 ;  /* 0x0000000d000d7308 */ /* 0x000ee20000001000 */
[----:B------:R-:W-:Y:S01]  /*0320*/  FSEL R14, R14, 1, P2 ;  /* 0x3f8000000e0e7808 */ /* 0x000fe20001000000 */
[----:B------:R-:W-:-:S04]  /*0330*/  @!P3 FMUL R15, R15, 16777216 ;  /* 0x4b8000000f0fb820 */ /* 0x000fc80000400000 */
[----:B------:R-:W-:Y:S01]  /*0340*/  @!P4 FMUL R14, R14, 16777216 ;  /* 0x4b8000000e0ec820 */ /* 0x000fe20000400000 */
[----:B----4-:R-:W-:Y:S01]  /*0350*/  FADD R5, -R7, R5 ;  /* 0x0000000507057221 */ /* 0x010fe20000000100 */
[----:B------:R-:W-:Y:S01]  /*0360*/  FADD R4, -R6, R4 ;  /* 0x0000000406047221 */ /* 0x000fe20000000100 */
[----:B-1----:R-:W-:Y:S01]  /*0370*/  FMUL R15, R12, R15 ;  /* 0x0000000f0c0f7220 */ /* 0x002fe20000400000 */
[----:B---3--:R-:W-:-:S03]  /*0380*/  FMUL R14, R13, R14 ;  /* 0x0000000e0d0e7220 */ /* 0x008fc60000400000 */
[----:B------:R-:W-:Y:S01]  /*0390*/  FMUL R15, R4, R15 ;  /* 0x0000000f040f7220 */ /* 0x000fe20000400000 */
[----:B------:R-:W-:-:S03]  /*03a0*/  FMUL R14, R5, R14 ;  /* 0x0000000e050e7220 */ /* 0x000fc60000400000 */
[----:B--2---:R-:W-:Y:S01]  /*03b0*/  FFMA R8, R15, R10, R8 ;  /* 0x0000000a0f087223 */ /* 0x004fe20000000008 */
[----:B------:R-:W-:-:S04]  /*03c0*/  FFMA R9, R14, R11, R9 ;  /* 0x0000000b0e097223 */ /* 0x000fc80000000009 */
[----:B------:R-:W-:Y:S02]  /*03d0*/  FSETP.GEU.AND P1, PT, R8, RZ, PT ;  /* 0x000000ff0800720b */ /* 0x000fe40003f2e000 */
[C---:B------:R-:W-:Y:S01]  /*03e0*/  FSETP.GEU.AND P2, PT, R9.reuse, RZ, PT ;  /* 0x000000ff0900720b */ /* 0x040fe20003f4e000 */
[----:B0-----:R-:W-:Y:S01]  /*03f0*/  IMAD.WIDE R2, R0, 0x4, R2 ;  /* 0x0000000400027825 */ /* 0x001fe200078e0202 */
[----:B------:R-:W-:Y:S02]  /*0400*/  FSEL R8, R8, RZ, P1 ;  /* 0x000000ff08087208 */ /* 0x000fe40000800000 */
[----:B------:R-:W-:Y:S01]  /*0410*/  FSEL R9, R9, RZ, P2 ;  /* 0x000000ff09097208 */ /* 0x000fe20001000000 */
[----:B------:R-:W-:Y:S08]  /*0420*/  @P0 EXIT ;  /* 0x000000000000094d */ /* 0x000ff00003800000 */
[----:B------:R-:W-:Y:S01]  /*0430*/  STG.E.64 desc[UR4][R2.64], R8 ;  /* 0x0000000802007986 */ /* 0x000fe2000c101b04 */
[----:B------:R-:W-:Y:S05]  /*0440*/  EXIT ;  /* 0x000000000000794d */ /* 0x000fea0003800000 */
.L_x_0:
[----:B------:R-:W-:-:S00]  /*0450*/  BRA `(.L_x_0) ;  /* 0xfffffffc00fc7947 */ /* 0x000fc0000383ffff */
[----:B------:R-:W-:-:S00]  /*0460*/  NOP ;  /* 0x0000000000007918 */ /* 0x000fc00000000000 */
        /* <DEDUP_REMOVED lines=9> */
.L_x_1:


//--------------------- .nv.global.init           --------------------------
	.section	.nv.global.init,"aw",@progbits
.nv.global.init:
	.type		_$_str,@object
	.size		_$_str,(_$_str_$_2 - _$_str)
_$_str:
        /*0000*/ 	.byte	0x5f, 0x5f, 0x43, 0x55, 0x44, 0x41, 0x5f, 0x46, 0x54, 0x5a, 0x00
	.type		_$_str_$_2,@object
	.size		_$_str_$_2,(.L_1 - _$_str_$_2)
_$_str_$_2:
        /*000b*/ 	.byte	0x5f, 0x5f, 0x43, 0x55, 0x44, 0x41, 0x5f, 0x50, 0x52, 0x45, 0x43, 0x5f, 0x53, 0x51, 0x52, 0x54
        /*001b*/ 	.byte	0x00
.L_1:


//--------------------- .nv.constant0.triton_poi_fused__native_batch_norm_legit_no_training_relu_19 --------------------------
	.section	.nv.constant0.triton_poi_fused__native_batch_norm_legit_no_training_relu_19,"a",@progbits
	.sectionflags	@""
	.align	4
.nv.constant0.triton_poi_fused__native_batch_norm_legit_no_training_relu_19:
	.zero		580
